//
// Generated by NVIDIA NVVM Compiler
//
// Compiler Build ID: CL-36424714
// Cuda compilation tools, release 13.0, V13.0.88
// Based on NVVM 20.0.0
//

.version 9.0
.target sm_100
.address_size 64

	// .globl	_Z9mm_kernelPfS_S_i

.visible .entry _Z9mm_kernelPfS_S_i(
	.param .u64 .ptr .align 1 _Z9mm_kernelPfS_S_i_param_0,
	.param .u64 .ptr .align 1 _Z9mm_kernelPfS_S_i_param_1,
	.param .u64 .ptr .align 1 _Z9mm_kernelPfS_S_i_param_2,
	.param .u32 _Z9mm_kernelPfS_S_i_param_3
)
{
	.reg .pred 	%p<10>;
	.reg .b32 	%r<28>;
	.reg .b32 	%f<67>;
	.reg .b64 	%rd<62>;

	ld.param.u64 	%rd14, [_Z9mm_kernelPfS_S_i_param_0];
	ld.param.u64 	%rd15, [_Z9mm_kernelPfS_S_i_param_1];
	ld.param.u64 	%rd13, [_Z9mm_kernelPfS_S_i_param_2];
	ld.param.u32 	%r14, [_Z9mm_kernelPfS_S_i_param_3];
	cvta.to.global.u64 	%rd1, %rd15;
	cvta.to.global.u64 	%rd2, %rd14;
	mov.u32 	%r15, %ctaid.y;
	mov.u32 	%r16, %ntid.y;
	mov.u32 	%r17, %tid.y;
	mad.lo.s32 	%r1, %r15, %r16, %r17;
	mov.u32 	%r18, %ctaid.x;
	mov.u32 	%r19, %ntid.x;
	mov.u32 	%r20, %tid.x;
	mad.lo.s32 	%r2, %r18, %r19, %r20;
	max.s32 	%r21, %r1, %r2;
	setp.ge.s32 	%p1, %r21, %r14;
	@%p1 bra 	$L__BB0_13;
	mul.wide.u32 	%rd3, %r14, %r1;
	cvt.s64.s32 	%rd4, %r2;
	and.b32  	%r3, %r14, 7;
	setp.lt.u32 	%p2, %r14, 8;
	mov.f32 	%f66, 0f00000000;
	mov.b32 	%r26, 0;
	@%p2 bra 	$L__BB0_4;
	and.b32  	%r26, %r14, 2147483640;
	neg.s32 	%r24, %r26;
	shl.b64 	%rd16, %rd4, 2;
	add.s64 	%rd61, %rd1, %rd16;
	mul.wide.u32 	%rd6, %r14, 32;
	shl.b64 	%rd17, %rd3, 2;
	add.s64 	%rd18, %rd17, %rd2;
	add.s64 	%rd60, %rd18, 16;
	mul.wide.u32 	%rd8, %r14, 4;
	mov.f32 	%f66, 0f00000000;
$L__BB0_3:
	.pragma "nounroll";
	ld.global.f32 	%f16, [%rd60+-16];
	ld.global.f32 	%f17, [%rd61];
	fma.rn.f32 	%f18, %f16, %f17, %f66;
	ld.global.f32 	%f19, [%rd60+-12];
	add.s64 	%rd19, %rd61, %rd8;
	ld.global.f32 	%f20, [%rd19];
	fma.rn.f32 	%f21, %f19, %f20, %f18;
	ld.global.f32 	%f22, [%rd60+-8];
	add.s64 	%rd20, %rd19, %rd8;
	ld.global.f32 	%f23, [%rd20];
	fma.rn.f32 	%f24, %f22, %f23, %f21;
	ld.global.f32 	%f25, [%rd60+-4];
	add.s64 	%rd21, %rd20, %rd8;
	ld.global.f32 	%f26, [%rd21];
	fma.rn.f32 	%f27, %f25, %f26, %f24;
	ld.global.f32 	%f28, [%rd60];
	add.s64 	%rd22, %rd21, %rd8;
	ld.global.f32 	%f29, [%rd22];
	fma.rn.f32 	%f30, %f28, %f29, %f27;
	ld.global.f32 	%f31, [%rd60+4];
	add.s64 	%rd23, %rd22, %rd8;
	ld.global.f32 	%f32, [%rd23];
	fma.rn.f32 	%f33, %f31, %f32, %f30;
	ld.global.f32 	%f34, [%rd60+8];
	add.s64 	%rd24, %rd23, %rd8;
	ld.global.f32 	%f35, [%rd24];
	fma.rn.f32 	%f36, %f34, %f35, %f33;
	ld.global.f32 	%f37, [%rd60+12];
	add.s64 	%rd25, %rd24, %rd8;
	ld.global.f32 	%f38, [%rd25];
	fma.rn.f32 	%f66, %f37, %f38, %f36;
	add.s32 	%r24, %r24, 8;
	add.s64 	%rd61, %rd61, %rd6;
	add.s64 	%rd60, %rd60, 32;
	setp.ne.s32 	%p3, %r24, 0;
	@%p3 bra 	$L__BB0_3;
$L__BB0_4:
	setp.eq.s32 	%p4, %r3, 0;
	@%p4 bra 	$L__BB0_12;
	and.b32  	%r9, %r14, 3;
	setp.lt.u32 	%p5, %r3, 4;
	@%p5 bra 	$L__BB0_7;
	cvt.u64.u32 	%rd26, %r26;
	add.s64 	%rd27, %rd3, %rd26;
	mul.wide.u32 	%rd28, %r26, %r14;
	add.s64 	%rd29, %rd28, %rd4;
	shl.b64 	%rd30, %rd27, 2;
	add.s64 	%rd31, %rd2, %rd30;
	ld.global.f32 	%f40, [%rd31];
	shl.b64 	%rd32, %rd29, 2;
	add.s64 	%rd33, %rd1, %rd32;
	ld.global.f32 	%f41, [%rd33];
	fma.rn.f32 	%f42, %f40, %f41, %f66;
	ld.global.f32 	%f43, [%rd31+4];
	mul.wide.u32 	%rd34, %r14, 4;
	add.s64 	%rd35, %rd33, %rd34;
	ld.global.f32 	%f44, [%rd35];
	fma.rn.f32 	%f45, %f43, %f44, %f42;
	ld.global.f32 	%f46, [%rd31+8];
	add.s64 	%rd36, %rd35, %rd34;
	ld.global.f32 	%f47, [%rd36];
	fma.rn.f32 	%f48, %f46, %f47, %f45;
	ld.global.f32 	%f49, [%rd31+12];
	add.s64 	%rd37, %rd36, %rd34;
	ld.global.f32 	%f50, [%rd37];
	fma.rn.f32 	%f66, %f49, %f50, %f48;
	add.s32 	%r26, %r26, 4;
$L__BB0_7:
	setp.eq.s32 	%p6, %r9, 0;
	@%p6 bra 	$L__BB0_12;
	setp.eq.s32 	%p7, %r9, 1;
	@%p7 bra 	$L__BB0_10;
	cvt.u64.u32 	%rd38, %r26;
	add.s64 	%rd39, %rd3, %rd38;
	mul.wide.u32 	%rd40, %r26, %r14;
	add.s64 	%rd41, %rd40, %rd4;
	shl.b64 	%rd42, %rd39, 2;
	add.s64 	%rd43, %rd2, %rd42;
	ld.global.f32 	%f52, [%rd43];
	shl.b64 	%rd44, %rd41, 2;
	add.s64 	%rd45, %rd1, %rd44;
	ld.global.f32 	%f53, [%rd45];
	fma.rn.f32 	%f54, %f52, %f53, %f66;
	ld.global.f32 	%f55, [%rd43+4];
	mul.wide.u32 	%rd46, %r14, 4;
	add.s64 	%rd47, %rd45, %rd46;
	ld.global.f32 	%f56, [%rd47];
	fma.rn.f32 	%f66, %f55, %f56, %f54;
	add.s32 	%r26, %r26, 2;
$L__BB0_10:
	and.b32  	%r23, %r14, 1;
	setp.eq.b32 	%p8, %r23, 1;
	not.pred 	%p9, %p8;
	@%p9 bra 	$L__BB0_12;
	cvt.u64.u32 	%rd48, %r26;
	add.s64 	%rd49, %rd3, %rd48;
	mul.wide.u32 	%rd50, %r26, %r14;
	add.s64 	%rd51, %rd50, %rd4;
	shl.b64 	%rd52, %rd49, 2;
	add.s64 	%rd53, %rd2, %rd52;
	ld.global.f32 	%f57, [%rd53];
	shl.b64 	%rd54, %rd51, 2;
	add.s64 	%rd55, %rd1, %rd54;
	ld.global.f32 	%f58, [%rd55];
	fma.rn.f32 	%f66, %f57, %f58, %f66;
$L__BB0_12:
	add.s64 	%rd56, %rd3, %rd4;
	cvta.to.global.u64 	%rd57, %rd13;
	shl.b64 	%rd58, %rd56, 2;
	add.s64 	%rd59, %rd57, %rd58;
	st.global.f32 	[%rd59], %f66;
$L__BB0_13:
	ret;

}


// ===== COMPILED SASS (sm_100) =====

	.target	sm_100

	.elftype	@"ET_EXEC"


//--------------------- .note.nv.tkinfo           --------------------------
	.section	.note.nv.tkinfo,"",@"SHT_NOTE"
	.sectionflags	@"SHF_NOTE_NV_TKINFO"
	.tkinfo
        /*0018*/ 	.word	0x00000002
        /*0030*/ 	.string	""
        /*0030*/ 	.string	"ptxas"
        /*0030*/ 	.string	"Cuda compilation tools, release 13.0, V13.0.88"
        /*0030*/ 	.string	"Build cuda_13.0.r13.0/compiler.36424714_0"
        /*0030*/ 	.string	"-arch sm_100 -m 64 "



//--------------------- .note.nv.cuinfo           --------------------------
	.section	.note.nv.cuinfo,"",@"SHT_NOTE"
	.sectionflags	@"SHF_NOTE_NV_CUINFO"
        /*0018*/ 	.short	0x0002
        /*001a*/ 	.short	0x0064
        /*001c*/ 	.short	0x0082
	.zero		2


//--------------------- .nv.info                  --------------------------
	.section	.nv.info,"",@"SHT_CUDA_INFO"
	.align	4


	//----- nvinfo : EIATTR_REGCOUNT
	.align		4
        /*0000*/ 	.byte	0x04, 0x2f
        /*0002*/ 	.short	(.L_1 - .L_0)
	.align		4
.L_0:
        /*0004*/ 	.word	index@(_Z9mm_kernelPfS_S_i)
        /*0008*/ 	.word	0x00000020


	//----- nvinfo : EIATTR_FRAME_SIZE
	.align		4
.L_1:
        /*000c*/ 	.byte	0x04, 0x11
        /*000e*/ 	.short	(.L_3 - .L_2)
	.align		4
.L_2:
        /*0010*/ 	.word	index@(_Z9mm_kernelPfS_S_i)
        /*0014*/ 	.word	0x00000000


	//----- nvinfo : EIATTR_MIN_STACK_SIZE
	.align		4
.L_3:
        /*0018*/ 	.byte	0x04, 0x12
        /*001a*/ 	.short	(.L_5 - .L_4)
	.align		4
.L_4:
        /*001c*/ 	.word	index@(_Z9mm_kernelPfS_S_i)
        /*0020*/ 	.word	0x00000000
.L_5:


//--------------------- .nv.compat                --------------------------
	.section	.nv.compat,"",@"SHT_CUDA_COMPAT_INFO"
	.align	4
        /*0000*/ 	.byte	0x02, 0x09, 0x00, 0x00, 0x02, 0x02, 0x01, 0x00, 0x02, 0x05, 0x05, 0x00, 0x03, 0x07, 0x01, 0x01
        /*0010*/ 	.byte	0x02, 0x03, 0x00, 0x00, 0x02, 0x06, 0x01, 0x00, 0x04, 0x0b, 0x08, 0x00, 0x09, 0x00, 0x00, 0x00
        /*0020*/ 	.byte	0x00, 0x00, 0x00, 0x00


//--------------------- .nv.info._Z9mm_kernelPfS_S_i --------------------------
	.section	.nv.info._Z9mm_kernelPfS_S_i,"",@"SHT_CUDA_INFO"
	.sectionflags	@""
	.align	4


	//----- nvinfo : EIATTR_CUDA_API_VERSION
	.align		4
        /*0000*/ 	.byte	0x04, 0x37
        /*0002*/ 	.short	(.L_7 - .L_6)
.L_6:
        /*0004*/ 	.word	0x00000082


	//----- nvinfo : EIATTR_KPARAM_INFO
	.align		4
.L_7:
        /*0008*/ 	.byte	0x04, 0x17
        /*000a*/ 	.short	(.L_9 - .L_8)
.L_8:
        /*000c*/ 	.word	0x00000000
        /*0010*/ 	.short	0x0003
        /*0012*/ 	.short	0x0018
        /*0014*/ 	.byte	0x00, 0xf0, 0x11, 0x00


	//----- nvinfo : EIATTR_KPARAM_INFO
	.align		4
.L_9:
        /*0018*/ 	.byte	0x04, 0x17
        /*001a*/ 	.short	(.L_11 - .L_10)
.L_10:
        /*001c*/ 	.word	0x00000000
        /*0020*/ 	.short	0x0002
        /*0022*/ 	.short	0x0010
        /*0024*/ 	.byte	0x00, 0xf5, 0x21, 0x00


	//----- nvinfo : EIATTR_KPARAM_INFO
	.align		4
.L_11:
        /*0028*/ 	.byte	0x04, 0x17
        /*002a*/ 	.short	(.L_13 - .L_12)
.L_12:
        /*002c*/ 	.word	0x00000000
        /*0030*/ 	.short	0x0001
        /*0032*/ 	.short	0x0008
        /*0034*/ 	.byte	0x00, 0xf5, 0x21, 0x00


	//----- nvinfo : EIATTR_KPARAM_INFO
	.align		4
.L_13:
        /*0038*/ 	.byte	0x04, 0x17
        /*003a*/ 	.short	(.L_15 - .L_14)
.L_14:
        /*003c*/ 	.word	0x00000000
        /*0040*/ 	.short	0x0000
        /*0042*/ 	.short	0x0000
        /*0044*/ 	.byte	0x00, 0xf5, 0x21, 0x00


	//----- nvinfo : EIATTR_SPARSE_MMA_MASK
	.align		4
.L_15:
        /*0048*/ 	.byte	0x03, 0x50
        /*004a*/ 	.short	0x0000


	//----- nvinfo : EIATTR_MAXREG_COUNT
	.align		4
        /*004c*/ 	.byte	0x03, 0x1b
        /*004e*/ 	.short	0x00ff


	//----- nvinfo : EIATTR_MERCURY_ISA_VERSION
	.align		4
        /*0050*/ 	.byte	0x03, 0x5f
        /*0052*/ 	.short	0x0101


	//----- nvinfo : EIATTR_VRC_CTA_INIT_COUNT
	.align		4
        /*0054*/ 	.byte	0x02, 0x4a
	.zero		1
	.zero		1


	//----- nvinfo : EIATTR_EXIT_INSTR_OFFSETS
	.align		4
        /*0058*/ 	.byte	0x04, 0x1c
        /*005a*/ 	.short	(.L_17 - .L_16)


	//   ....[0]....
.L_16:
        /*005c*/ 	.word	0x000000c0


	//   ....[1]....
        /*0060*/ 	.word	0x000008b0


	//----- nvinfo : EIATTR_CBANK_PARAM_SIZE
	.align		4
.L_17:
        /*0064*/ 	.byte	0x03, 0x19
        /*0066*/ 	.short	0x001c


	//----- nvinfo : EIATTR_PARAM_CBANK
	.align		4
        /*0068*/ 	.byte	0x04, 0x0a
        /*006a*/ 	.short	(.L_19 - .L_18)
	.align		4
.L_18:
        /*006c*/ 	.word	index@(.nv.constant0._Z9mm_kernelPfS_S_i)
        /*0070*/ 	.short	0x0380
        /*0072*/ 	.short	0x001c


	//----- nvinfo : EIATTR_SW_WAR
	.align		4
.L_19:
        /*0074*/ 	.byte	0x04, 0x36
        /*0076*/ 	.short	(.L_21 - .L_20)
.L_20:
        /*0078*/ 	.word	0x00000008
.L_21:


//--------------------- .nv.callgraph             --------------------------
	.section	.nv.callgraph,"",@"SHT_CUDA_CALLGRAPH"
	.align	4
	.sectionentsize	8
	.align		4
        /*0000*/ 	.word	0x00000000
	.align		4
        /*0004*/ 	.word	0xffffffff
	.align		4
        /*0008*/ 	.word	0x00000000
	.align		4
        /*000c*/ 	.word	0xfffffffe
	.align		4
        /*0010*/ 	.word	0x00000000
	.align		4
        /*0014*/ 	.word	0xfffffffd
	.align		4
        /*0018*/ 	.word	0x00000000
	.align		4
        /*001c*/ 	.word	0xfffffffc


//--------------------- .text._Z9mm_kernelPfS_S_i --------------------------
	.section	.text._Z9mm_kernelPfS_S_i,"ax",@progbits
	.align	128
        .global         _Z9mm_kernelPfS_S_i
        .type           _Z9mm_kernelPfS_S_i,@function
        .size           _Z9mm_kernelPfS_S_i,(.L_x_5 - _Z9mm_kernelPfS_S_i)
        .other          _Z9mm_kernelPfS_S_i,@"STO_CUDA_ENTRY STV_DEFAULT"
_Z9mm_kernelPfS_S_i:
.text._Z9mm_kernelPfS_S_i:
[----:B------:R-:W-:Y:S01]  /*0000*/  LDC R1, c[0x0][0x37c] ;  /* 0x0000df00ff017b82 */ /* 0x000fe20000000800 */
[----:B------:R-:W0:Y:S07]  /*0010*/  S2R R3, SR_TID.Y ;  /* 0x0000000000037919 */ /* 0x000e2e0000002200 */
[----:B------:R-:W0:Y:S01]  /*0020*/  LDC R4, c[0x0][0x364] ;  /* 0x0000d900ff047b82 */ /* 0x000e220000000800 */
[----:B------:R-:W1:Y:S07]  /*0030*/  S2R R5, SR_TID.X ;  /* 0x0000000000057919 */ /* 0x000e6e0000002100 */
[----:B------:R-:W0:Y:S08]  /*0040*/  S2UR UR4, SR_CTAID.Y ;  /* 0x00000000000479c3 */ /* 0x000e300000002600 */
[----:B------:R-:W1:Y:S08]  /*0050*/  S2UR UR5, SR_CTAID.X ;  /* 0x00000000000579c3 */ /* 0x000e700000002500 */
[----:B------:R-:W1:Y:S08]  /*0060*/  LDC R2, c[0x0][0x360] ;  /* 0x0000d800ff027b82 */ /* 0x000e700000000800 */
[----:B------:R-:W2:Y:S01]  /*0070*/  LDC R19, c[0x0][0x398] ;  /* 0x0000e600ff137b82 */ /* 0x000ea20000000800 */
[----:B0-----:R-:W-:-:S02]  /*0080*/  IMAD R4, R4, UR4, R3 ;  /* 0x0000000404047c24 */ /* 0x001fc4000f8e0203 */
[----:B-1----:R-:W-:-:S05]  /*0090*/  IMAD R2, R2, UR5, R5 ;  /* 0x0000000502027c24 */ /* 0x002fca000f8e0205 */
[----:B------:R-:W-:-:S04]  /*00a0*/  VIMNMX R0, PT, PT, R4, R2, !PT ;  /* 0x0000000204007248 */ /* 0x000fc80007fe0100 */
[----:B--2---:R-:W-:-:S13]  /*00b0*/  ISETP.GE.AND P0, PT, R0, R19, PT ;  /* 0x000000130000720c */ /* 0x004fda0003f06270 */
[----:B------:R-:W-:Y:S05]  /*00c0*/  @P0 EXIT ;  /* 0x000000000000094d */ /* 0x000fea0003800000 */
[C---:B------:R-:W-:Y:S01]  /*00d0*/  ISETP.GE.U32.AND P1, PT, R19.reuse, 0x8, PT ;  /* 0x000000081300780c */ /* 0x040fe20003f26070 */
[----:B------:R-:W0:Y:S01]  /*00e0*/  LDCU.64 UR4, c[0x0][0x358] ;  /* 0x00006b00ff0477ac */ /* 0x000e220008000a00 */
[----:B------:R-:W-:Y:S01]  /*00f0*/  LOP3.LUT R22, R19, 0x7, RZ, 0xc0, !PT ;  /* 0x0000000713167812 */ /* 0x000fe200078ec0ff */
[----:B------:R-:W-:Y:S01]  /*0100*/  IMAD.WIDE.U32 R4, R4, R19, RZ ;  /* 0x0000001304047225 */ /* 0x000fe200078e00ff */
[----:B------:R-:W-:Y:S02]  /*0110*/  SHF.R.S32.HI R3, RZ, 0x1f, R2 ;  /* 0x0000001fff037819 */ /* 0x000fe40000011402 */
[----:B------:R-:W-:Y:S01]  /*0120*/  ISETP.NE.AND P0, PT, R22, RZ, PT ;  /* 0x000000ff1600720c */ /* 0x000fe20003f05270 */
[----:B------:R-:W-:Y:S02]  /*0130*/  IMAD.MOV.U32 R29, RZ, RZ, RZ ;  /* 0x000000ffff1d7224 */ /* 0x000fe400078e00ff */
[----:B------:R-:W-:-:S04]  /*0140*/  IMAD.MOV.U32 R21, RZ, RZ, RZ ;  /* 0x000000ffff157224 */ /* 0x000fc800078e00ff */
[----:B------:R-:W-:Y:S06]  /*0150*/  @!P1 BRA `(.L_x_0) ;  /* 0x0000000000c49947 */ /* 0x000fec0003800000 */
[----:B------:R-:W1:Y:S01]  /*0160*/  LDCU.128 UR8, c[0x0][0x380] ;  /* 0x00007000ff0877ac */ /* 0x000e620008000c00 */
[----:B------:R-:W-:Y:S01]  /*0170*/  LOP3.LUT R21, R19, 0x7ffffff8, RZ, 0xc0, !PT ;  /* 0x7ffffff813157812 */ /* 0x000fe200078ec0ff */
[----:B------:R-:W-:-:S04]  /*0180*/  HFMA2 R29, -RZ, RZ, 0, 0 ;  /* 0x00000000ff1d7431 */ /* 0x000fc800000001ff */
[----:B------:R-:W-:Y:S01]  /*0190*/  IMAD.MOV R0, RZ, RZ, -R21 ;  /* 0x000000ffff007224 */ /* 0x000fe200078e0a15 */
[----:B-1----:R-:W-:Y:S02]  /*01a0*/  LEA R11, P2, R4, UR8, 0x2 ;  /* 0x00000008040b7c11 */ /* 0x002fe4000f8410ff */
[----:B------:R-:W-:Y:S02]  /*01b0*/  LEA R6, P1, R2, UR10, 0x2 ;  /* 0x0000000a02067c11 */ /* 0x000fe4000f8210ff */
[----:B------:R-:W-:Y:S02]  /*01c0*/  IADD3 R11, P3, PT, R11, 0x10, RZ ;  /* 0x000000100b0b7810 */ /* 0x000fe40007f7e0ff */
[----:B------:R-:W-:Y:S02]  /*01d0*/  LEA.HI.X R12, R4, UR9, R5, 0x2, P2 ;  /* 0x00000009040c7c11 */ /* 0x000fe400090f1405 */
[----:B------:R-:W-:-:S03]  /*01e0*/  LEA.HI.X R7, R2, UR11, R3, 0x2, P1 ;  /* 0x0000000b02077c11 */ /* 0x000fc600088f1403 */
[----:B------:R-:W-:-:S07]  /*01f0*/  IMAD.X R12, RZ, RZ, R12, P3 ;  /* 0x000000ffff0c7224 */ /* 0x000fce00018e060c */
.L_x_1:
[----:B------:R-:W-:Y:S01]  /*0200*/  MOV R8, R11 ;  /* 0x0000000b00087202 */ /* 0x000fe20000000f00 */
[----:B------:R-:W-:Y:S01]  /*0210*/  IMAD.MOV.U32 R9, RZ, RZ, R12 ;  /* 0x000000ffff097224 */ /* 0x000fe200078e000c */
[----:B0-----:R-:W2:Y:S01]  /*0220*/  LDG.E R17, desc[UR4][R6.64] ;  /* 0x0000000406117981 */ /* 0x001ea2000c1e1900 */
[----:B------:R-:W-:-:S03]  /*0230*/  IMAD.WIDE.U32 R10, R19, 0x4, R6 ;  /* 0x00000004130a7825 */ /* 0x000fc600078e0006 */
[----:B------:R-:W2:Y:S04]  /*0240*/  LDG.E R16, desc[UR4][R8.64+-0x10] ;  /* 0xfffff00408107981 */ /* 0x000ea8000c1e1900 */
[----:B------:R-:W3:Y:S04]  /*0250*/  LDG.E R18, desc[UR4][R8.64+-0xc] ;  /* 0xfffff40408127981 */ /* 0x000ee8000c1e1900 */
[----:B------:R0:W3:Y:S01]  /*0260*/  LDG.E R23, desc[UR4][R10.64] ;  /* 0x000000040a177981 */ /* 0x0000e2000c1e1900 */
[----:B------:R-:W-:-:S03]  /*0270*/  IMAD.WIDE.U32 R24, R19, 0x4, R10 ;  /* 0x0000000413187825 */ /* 0x000fc600078e000a */
[----:B------:R-:W4:Y:S01]  /*0280*/  LDG.E R27, desc[UR4][R8.64+-0x8] ;  /* 0xfffff804081b7981 */ /* 0x000f22000c1e1900 */
[----:B------:R-:W-:-:S03]  /*0290*/  IMAD.WIDE.U32 R12, R19, 0x4, R24 ;  /* 0x00000004130c7825 */ /* 0x000fc600078e0018 */
[----:B------:R-:W5:Y:S04]  /*02a0*/  LDG.E R26, desc[UR4][R8.64+-0x4] ;  /* 0xfffffc04081a7981 */ /* 0x000f68000c1e1900 */
[----:B------:R-:W4:Y:S01]  /*02b0*/  LDG.E R24, desc[UR4][R24.64] ;  /* 0x0000000418187981 */ /* 0x000f22000c1e1900 */
[----:B0-----:R-:W-:-:S03]  /*02c0*/  IMAD.WIDE.U32 R10, R19, 0x4, R12 ;  /* 0x00000004130a7825 */ /* 0x001fc600078e000c */
[----:B------:R-:W5:Y:S01]  /*02d0*/  LDG.E R12, desc[UR4][R12.64] ;  /* 0x000000040c0c7981 */ /* 0x000f62000c1e1900 */
[----:B------:R-:W-:-:S03]  /*02e0*/  IMAD.WIDE.U32 R14, R19, 0x4, R10 ;  /* 0x00000004130e7825 */ /* 0x000fc600078e000a */
[----:B------:R-:W5:Y:S04]  /*02f0*/  LDG.E R20, desc[UR4][R10.64] ;  /* 0x000000040a147981 */ /* 0x000f68000c1e1900 */
[----:B------:R-:W5:Y:S04]  /*0300*/  LDG.E R25, desc[UR4][R8.64+0xc] ;  /* 0x00000c0408197981 */ /* 0x000f68000c1e1900 */
[----:B------:R-:W5:Y:S04]  /*0310*/  LDG.E R13, desc[UR4][R8.64+0x8] ;  /* 0x00000804080d7981 */ /* 0x000f68000c1e1900 */
[----:B------:R-:W5:Y:S04]  /*0320*/  LDG.E R11, desc[UR4][R8.64] ;  /* 0x00000004080b7981 */ /* 0x000f68000c1e1900 */
[----:B------:R3:W5:Y:S01]  /*0330*/  LDG.E R10, desc[UR4][R14.64] ;  /* 0x000000040e0a7981 */ /* 0x000762000c1e1900 */
[----:B--2---:R-:W-:Y:S01]  /*0340*/  FFMA R29, R16, R17, R29 ;  /* 0x00000011101d7223 */ /* 0x004fe2000000001d */
[----:B------:R-:W-:-:S04]  /*0350*/  IMAD.WIDE.U32 R16, R19, 0x4, R14 ;  /* 0x0000000413107825 */ /* 0x000fc800078e000e */
[----:B---3--:R-:W-:Y:S02]  /*0360*/  FFMA R14, R18, R23, R29 ;  /* 0x00000017120e7223 */ /* 0x008fe4000000001d */
[----:B------:R-:W2:Y:S01]  /*0370*/  LDG.E R23, desc[UR4][R8.64+0x4] ;  /* 0x0000040408177981 */ /* 0x000ea2000c1e1900 */
[----:B------:R-:W-:-:S03]  /*0380*/  IMAD.WIDE.U32 R28, R19, 0x4, R16 ;  /* 0x00000004131c7825 */ /* 0x000fc600078e0010 */
[----:B------:R-:W3:Y:S04]  /*0390*/  LDG.E R18, desc[UR4][R16.64] ;  /* 0x0000000410127981 */ /* 0x000ee8000c1e1900 */
[----:B------:R-:W3:Y:S01]  /*03a0*/  LDG.E R29, desc[UR4][R28.64] ;  /* 0x000000041c1d7981 */ /* 0x000ee2000c1e1900 */
[----:B------:R-:W-:Y:S02]  /*03b0*/  VIADD R0, R0, 0x8 ;  /* 0x0000000800007836 */ /* 0x000fe40000000000 */
[----:B----4-:R-:W-:-:S04]  /*03c0*/  FFMA R27, R27, R24, R14 ;  /* 0x000000181b1b7223 */ /* 0x010fc8000000000e */
[----:B-----5:R-:W-:Y:S01]  /*03d0*/  FFMA R12, R26, R12, R27 ;  /* 0x0000000c1a0c7223 */ /* 0x020fe2000000001b */
[----:B------:R-:W-:Y:S01]  /*03e0*/  ISETP.NE.AND P1, PT, R0, RZ, PT ;  /* 0x000000ff0000720c */ /* 0x000fe20003f25270 */
[----:B------:R-:W-:-:S04]  /*03f0*/  IMAD.WIDE.U32 R6, R19, 0x20, R6 ;  /* 0x0000002013067825 */ /* 0x000fc800078e0006 */
[----:B------:R-:W-:Y:S01]  /*0400*/  FFMA R12, R11, R20, R12 ;  /* 0x000000140b0c7223 */ /* 0x000fe2000000000c */
[----:B------:R-:W-:-:S03]  /*0410*/  IADD3 R11, P2, PT, R8, 0x20, RZ ;  /* 0x00000020080b7810 */ /* 0x000fc60007f5e0ff */
[----:B--2---:R-:W-:-:S04]  /*0420*/  FFMA R10, R23, R10, R12 ;  /* 0x0000000a170a7223 */ /* 0x004fc8000000000c */
[----:B---3--:R-:W-:Y:S01]  /*0430*/  FFMA R10, R13, R18, R10 ;  /* 0x000000120d0a7223 */ /* 0x008fe2000000000a */
[----:B------:R-:W-:-:S03]  /*0440*/  IADD3.X R12, PT, PT, RZ, R9, RZ, P2, !PT ;  /* 0x00000009ff0c7210 */ /* 0x000fc600017fe4ff */
[----:B------:R-:W-:Y:S01]  /*0450*/  FFMA R29, R25, R29, R10 ;  /* 0x0000001d191d7223 */ /* 0x000fe2000000000a */
[----:B------:R-:W-:Y:S06]  /*0460*/  @P1 BRA `(.L_x_1) ;  /* 0xfffffffc00641947 */ /* 0x000fec000383ffff */
.L_x_0:
[----:B------:R-:W-:Y:S05]  /*0470*/  @!P0 BRA `(.L_x_2) ;  /* 0x0000000000f48947 */ /* 0x000fea0003800000 */
[----:B------:R-:W-:Y:S02]  /*0480*/  ISETP.GE.U32.AND P1, PT, R22, 0x4, PT ;  /* 0x000000041600780c */ /* 0x000fe40003f26070 */
[----:B------:R-:W-:-:S04]  /*0490*/  LOP3.LUT R16, R19, 0x3, RZ, 0xc0, !PT ;  /* 0x0000000313107812 */ /* 0x000fc800078ec0ff */
[----:B------:R-:W-:-:S07]  /*04a0*/  ISETP.NE.AND P0, PT, R16, RZ, PT ;  /* 0x000000ff1000720c */ /* 0x000fce0003f05270 */
[----:B------:R-:W-:Y:S06]  /*04b0*/  @!P1 BRA `(.L_x_3) ;  /* 0x0000000000609947 */ /* 0x000fec0003800000 */
[----:B------:R-:W1:Y:S01]  /*04c0*/  LDCU.128 UR8, c[0x0][0x380] ;  /* 0x00007000ff0877ac */ /* 0x000e620008000c00 */
[----:B------:R-:W-:Y:S01]  /*04d0*/  IMAD.WIDE.U32 R8, R21, R19, R2 ;  /* 0x0000001315087225 */ /* 0x000fe200078e0002 */
[----:B------:R-:W-:-:S05]  /*04e0*/  IADD3 R0, P1, PT, R4, R21, RZ ;  /* 0x0000001504007210 */ /* 0x000fca0007f3e0ff */
[----:B------:R-:W-:Y:S01]  /*04f0*/  IMAD.X R7, RZ, RZ, R5, P1 ;  /* 0x000000ffff077224 */ /* 0x000fe200008e0605 */
[----:B-1----:R-:W-:Y:S02]  /*0500*/  LEA R10, P3, R8, UR10, 0x2 ;  /* 0x0000000a080a7c11 */ /* 0x002fe4000f8610ff */
[----:B------:R-:W-:Y:S02]  /*0510*/  LEA R6, P2, R0, UR8, 0x2 ;  /* 0x0000000800067c11 */ /* 0x000fe4000f8410ff */
[----:B------:R-:W-:Y:S02]  /*0520*/  LEA.HI.X R11, R8, UR11, R9, 0x2, P3 ;  /* 0x0000000b080b7c11 */ /* 0x000fe400098f1409 */
[----:B------:R-:W-:Y:S01]  /*0530*/  LEA.HI.X R7, R0, UR9, R7, 0x2, P2 ;  /* 0x0000000900077c11 */ /* 0x000fe200090f1407 */
[C---:B------:R-:W-:Y:S02]  /*0540*/  IMAD.WIDE.U32 R12, R19.reuse, 0x4, R10 ;  /* 0x00000004130c7825 */ /* 0x040fe400078e000a */
[----:B0-----:R-:W2:Y:S04]  /*0550*/  LDG.E R10, desc[UR4][R10.64] ;  /* 0x000000040a0a7981 */ /* 0x001ea8000c1e1900 */
[----:B------:R-:W2:Y:S01]  /*0560*/  LDG.E R0, desc[UR4][R6.64] ;  /* 0x0000000406007981 */ /* 0x000ea2000c1e1900 */
[----:B------:R-:W-:-:S03]  /*0570*/  IMAD.WIDE.U32 R14, R19, 0x4, R12 ;  /* 0x00000004130e7825 */ /* 0x000fc600078e000c */
[----:B------:R-:W3:Y:S04]  /*0580*/  LDG.E R12, desc[UR4][R12.64] ;  /* 0x000000040c0c7981 */ /* 0x000ee8000c1e1900 */
[----:B------:R-:W3:Y:S01]  /*0590*/  LDG.E R17, desc[UR4][R6.64+0x4] ;  /* 0x0000040406117981 */ /* 0x000ee2000c1e1900 */
[----:B------:R-:W-:-:S03]  /*05a0*/  IMAD.WIDE.U32 R8, R19, 0x4, R14 ;  /* 0x0000000413087825 */ /* 0x000fc600078e000e */
[----:B------:R-:W4:Y:S04]  /*05b0*/  LDG.E R18, desc[UR4][R14.64] ;  /* 0x000000040e127981 */ /* 0x000f28000c1e1900 */
[----:B------:R-:W4:Y:S04]  /*05c0*/  LDG.E R23, desc[UR4][R6.64+0x8] ;  /* 0x0000080406177981 */ /* 0x000f28000c1e1900 */
[----:B------:R-:W5:Y:S04]  /*05d0*/  LDG.E R25, desc[UR4][R6.64+0xc] ;  /* 0x00000c0406197981 */ /* 0x000f68000c1e1900 */
[----:B------:R-:W5:Y:S01]  /*05e0*/  LDG.E R8, desc[UR4][R8.64] ;  /* 0x0000000408087981 */ /* 0x000f62000c1e1900 */
[----:B------:R-:W-:Y:S01]  /*05f0*/  IADD3 R21, PT, PT, R21, 0x4, RZ ;  /* 0x0000000415157810 */ /* 0x000fe20007ffe0ff */
[----:B--2---:R-:W-:-:S04]  /*0600*/  FFMA R0, R0, R10, R29 ;  /* 0x0000000a00007223 */ /* 0x004fc8000000001d */
[----:B---3--:R-:W-:-:S04]  /*0610*/  FFMA R0, R17, R12, R0 ;  /* 0x0000000c11007223 */ /* 0x008fc80000000000 */
[----:B----4-:R-:W-:-:S04]  /*0620*/  FFMA R0, R23, R18, R0 ;  /* 0x0000001217007223 */ /* 0x010fc80000000000 */
[----:B-----5:R-:W-:-:S07]  /*0630*/  FFMA R29, R25, R8, R0 ;  /* 0x00000008191d7223 */ /* 0x020fce0000000000 */
.L_x_3:
[----:B------:R-:W-:Y:S05]  /*0640*/  @!P0 BRA `(.L_x_2) ;  /* 0x0000000000808947 */ /* 0x000fea0003800000 */
[----:B------:R-:W1:Y:S01]  /*0650*/  LDC.64 R14, c[0x0][0x388] ;  /* 0x0000e200ff0e7b82 */ /* 0x000e620000000a00 */
[----:B------:R-:W-:Y:S02]  /*0660*/  ISETP.NE.AND P1, PT, R16, 0x1, PT ;  /* 0x000000011000780c */ /* 0x000fe40003f25270 */
[----:B------:R-:W-:-:S04]  /*0670*/  LOP3.LUT R0, R19, 0x1, RZ, 0xc0, !PT ;  /* 0x0000000113007812 */ /* 0x000fc800078ec0ff */
[----:B------:R-:W-:Y:S01]  /*0680*/  ISETP.NE.U32.AND P0, PT, R0, 0x1, PT ;  /* 0x000000010000780c */ /* 0x000fe20003f05070 */
[----:B------:R-:W2:Y:S06]  /*0690*/  LDC.64 R8, c[0x0][0x380] ;  /* 0x0000e000ff087b82 */ /* 0x000eac0000000a00 */
[C---:B------:R-:W-:Y:S01]  /*06a0*/  @P1 IMAD.WIDE.U32 R16, R21.reuse, R19, R2 ;  /* 0x0000001315101225 */ /* 0x040fe200078e0002 */
[----:B------:R-:W-:Y:S01]  /*06b0*/  @P1 IADD3 R0, P3, PT, R4, R21, RZ ;  /* 0x0000001504001210 */ /* 0x000fe20007f7e0ff */
[----:B------:R-:W3:Y:S02]  /*06c0*/  LDC.64 R12, c[0x0][0x388] ;  /* 0x0000e200ff0c7b82 */ /* 0x000ee40000000a00 */
[----:B------:R-:W-:Y:S01]  /*06d0*/  @P1 VIADD R21, R21, 0x2 ;  /* 0x0000000215151836 */ /* 0x000fe20000000000 */
[----:B------:R-:W-:-:S03]  /*06e0*/  @P1 IADD3.X R18, PT, PT, RZ, R5, RZ, P3, !PT ;  /* 0x00000005ff121210 */ /* 0x000fc60001ffe4ff */
[----:B------:R-:W-:Y:S02]  /*06f0*/  @!P0 IMAD.WIDE.U32 R10, R21, R19, R2 ;  /* 0x00000013150a8225 */ /* 0x000fe400078e0002 */
[----:B------:R-:W4:Y:S01]  /*0700*/  LDC.64 R6, c[0x0][0x380] ;  /* 0x0000e000ff067b82 */ /* 0x000f220000000a00 */
[----:B-1----:R-:W-:-:S04]  /*0710*/  @P1 LEA R14, P2, R16, R14, 0x2 ;  /* 0x0000000e100e1211 */ /* 0x002fc800078410ff */
[----:B------:R-:W-:Y:S02]  /*0720*/  @P1 LEA.HI.X R15, R16, R15, R17, 0x2, P2 ;  /* 0x0000000f100f1211 */ /* 0x000fe400010f1411 */
[----:B------:R-:W-:Y:S02]  /*0730*/  @!P0 IADD3 R21, P2, PT, R4, R21, RZ ;  /* 0x0000001504158210 */ /* 0x000fe40007f5e0ff */
[----:B--2---:R-:W-:-:S04]  /*0740*/  @P1 LEA R8, P3, R0, R8, 0x2 ;  /* 0x0000000800081211 */ /* 0x004fc800078610ff */
[----:B------:R-:W-:Y:S01]  /*0750*/  @P1 LEA.HI.X R9, R0, R9, R18, 0x2, P3 ;  /* 0x0000000900091211 */ /* 0x000fe200018f1412 */
[----:B------:R-:W-:Y:S01]  /*0760*/  @P1 IMAD.WIDE.U32 R16, R19, 0x4, R14 ;  /* 0x0000000413101825 */ /* 0x000fe200078e000e */
[----:B0-----:R-:W2:Y:S01]  /*0770*/  @P1 LDG.E R18, desc[UR4][R14.64] ;  /* 0x000000040e121981 */ /* 0x001ea2000c1e1900 */
[C---:B---3--:R-:W-:Y:S02]  /*0780*/  @!P0 LEA R12, P3, R10.reuse, R12, 0x2 ;  /* 0x0000000c0a0c8211 */ /* 0x048fe400078610ff */
[----:B------:R-:W-:Y:S02]  /*0790*/  @!P0 IMAD.X R0, RZ, RZ, R5, P2 ;  /* 0x000000ffff008224 */ /* 0x000fe400010e0605 */
[----:B------:R-:W-:Y:S01]  /*07a0*/  @!P0 LEA.HI.X R13, R10, R13, R11, 0x2, P3 ;  /* 0x0000000d0a0d8211 */ /* 0x000fe200018f140b */
[----:B------:R-:W3:Y:S01]  /*07b0*/  @P1 LDG.E R16, desc[UR4][R16.64] ;  /* 0x0000000410101981 */ /* 0x000ee2000c1e1900 */
[----:B----4-:R-:W-:-:S03]  /*07c0*/  @!P0 LEA R6, P2, R21, R6, 0x2 ;  /* 0x0000000615068211 */ /* 0x010fc600078410ff */
[----:B------:R-:W2:Y:S01]  /*07d0*/  @P1 LDG.E R10, desc[UR4][R8.64] ;  /* 0x00000004080a1981 */ /* 0x000ea2000c1e1900 */
[----:B------:R-:W-:-:S03]  /*07e0*/  @!P0 LEA.HI.X R7, R21, R7, R0, 0x2, P2 ;  /* 0x0000000715078211 */ /* 0x000fc600010f1400 */
[----:B------:R-:W3:Y:S04]  /*07f0*/  @P1 LDG.E R11, desc[UR4][R8.64+0x4] ;  /* 0x00000404080b1981 */ /* 0x000ee8000c1e1900 */
[----:B------:R-:W4:Y:S04]  /*0800*/  @!P0 LDG.E R12, desc[UR4][R12.64] ;  /* 0x000000040c0c8981 */ /* 0x000f28000c1e1900 */
[----:B------:R-:W4:Y:S01]  /*0810*/  @!P0 LDG.E R6, desc[UR4][R6.64] ;  /* 0x0000000406068981 */ /* 0x000f22000c1e1900 */
[----:B--2---:R-:W-:-:S04]  /*0820*/  @P1 FFMA R10, R10, R18, R29 ;  /* 0x000000120a0a1223 */ /* 0x004fc8000000001d */
[----:B---3--:R-:W-:-:S04]  /*0830*/  @P1 FFMA R29, R11, R16, R10 ;  /* 0x000000100b1d1223 */ /* 0x008fc8000000000a */
[----:B----4-:R-:W-:-:S07]  /*0840*/  @!P0 FFMA R29, R6, R12, R29 ;  /* 0x0000000c061d8223 */ /* 0x010fce000000001d */
.L_x_2:
[----:B------:R-:W1:Y:S01]  /*0850*/  LDCU.64 UR6, c[0x0][0x390] ;  /* 0x00007200ff0677ac */ /* 0x000e620008000a00 */
[----:B------:R-:W-:-:S04]  /*0860*/  IADD3 R0, P0, PT, R2, R4, RZ ;  /* 0x0000000402007210 */ /* 0x000fc80007f1e0ff */
[----:B------:R-:W-:Y:S02]  /*0870*/  IADD3.X R3, PT, PT, R5, R3, RZ, P0, !PT ;  /* 0x0000000305037210 */ /* 0x000fe400007fe4ff */
[----:B-1----:R-:W-:-:S04]  /*0880*/  LEA R2, P0, R0, UR6, 0x2 ;  /* 0x0000000600027c11 */ /* 0x002fc8000f8010ff */
[----:B------:R-:W-:-:S05]  /*0890*/  LEA.HI.X R3, R0, UR7, R3, 0x2, P0 ;  /* 0x0000000700037c11 */ /* 0x000fca00080f1403 */
[----:B0-----:R-:W-:Y:S01]  /*08a0*/  STG.E desc[UR4][R2.64], R29 ;  /* 0x0000001d02007986 */ /* 0x001fe2000c101904 */
[----:B------:R-:W-:Y:S05]  /*08b0*/  EXIT ;  /* 0x000000000000794d */ /* 0x000fea0003800000 */
.L_x_4:
[----:B------:R-:W-:-:S00]  /*08c0*/  BRA `(.L_x_4) ;  /* 0xfffffffc00fc7947 */ /* 0x000fc0000383ffff */
[----:B------:R-:W-:-:S00]  /*08d0*/  NOP ;  /* 0x0000000000007918 */ /* 0x000fc00000000000 */
        /* <DEDUP_REMOVED lines=10> */
.L_x_5:


//--------------------- .nv.shared.reserved.0     --------------------------
	.section	.nv.shared.reserved.0,"aw",@nobits
	.weak		__nv_reservedSMEM_offset_0_alias
	.size		__nv_reservedSMEM_offset_0_alias, 0, 64
	.other		__nv_reservedSMEM_offset_0_alias,@"STO_CUDA_RESERVED_SHARED STV_DEFAULT"
__nv_reservedSMEM_offset_0_alias:
	.zero		0
	.zero		64


//--------------------- .nv.constant0._Z9mm_kernelPfS_S_i --------------------------
	.section	.nv.constant0._Z9mm_kernelPfS_S_i,"a",@progbits
	.sectionflags	@""
	.align	4
.nv.constant0._Z9mm_kernelPfS_S_i:
	.zero		924


//--------------------- SYMBOLS --------------------------

	.type		.nv.reservedSmem.offset0,@object
	.size		.nv.reservedSmem.offset0,0x4
